//
// Generated by NVIDIA NVVM Compiler
//
// Compiler Build ID: CL-36424714
// Cuda compilation tools, release 13.0, V13.0.88
// Based on NVVM 20.0.0
//

.version 9.0
.target sm_100
.address_size 64

	// .globl	_Z14print_from_gpuv
.extern .func  (.param .b32 func_retval0) vprintf
(
	.param .b64 vprintf_param_0,
	.param .b64 vprintf_param_1
)
;
.global .align 1 .b8 $str[94] = {72, 101, 108, 108, 111, 32, 102, 114, 111, 109, 32, 100, 101, 118, 105, 99, 101, 33, 32, 77, 121, 32, 116, 104, 114, 101, 97, 100, 73, 100, 32, 61, 32, 98, 108, 111, 99, 107, 73, 100, 120, 46, 120, 32, 42, 98, 108, 111, 99, 107, 68, 105, 109, 46, 120, 32, 43, 32, 116, 104, 114, 101, 97, 100, 73, 100, 120, 46, 120, 32, 60, 61, 62, 32, 37, 100, 32, 61, 32, 37, 100, 32, 42, 32, 37, 100, 32, 43, 32, 37, 100, 32, 10};

.visible .entry _Z14print_from_gpuv()
{
	.local .align 16 .b8 	__local_depot0[16];
	.reg .b64 	%SP;
	.reg .b64 	%SPL;
	.reg .b32 	%r<7>;
	.reg .b64 	%rd<5>;

	mov.u64 	%SPL, __local_depot0;
	cvta.local.u64 	%SP, %SPL;
	add.u64 	%rd1, %SP, 0;
	add.u64 	%rd2, %SPL, 0;
	mov.u32 	%r1, %ctaid.x;
	mov.u32 	%r2, %ntid.x;
	mov.u32 	%r3, %tid.x;
	mad.lo.s32 	%r4, %r1, %r2, %r3;
	st.local.v4.u32 	[%rd2], {%r4, %r1, %r2, %r3};
	mov.u64 	%rd3, $str;
	cvta.global.u64 	%rd4, %rd3;
	{ // callseq 0, 0
	.param .b64 param0;
	st.param.b64 	[param0], %rd4;
	.param .b64 param1;
	st.param.b64 	[param1], %rd1;
	.param .b32 retval0;
	call.uni (retval0), 
	vprintf, 
	(
	param0, 
	param1
	);
	ld.param.b32 	%r5, [retval0];
	} // callseq 0
	ret;

}


// ===== COMPILED SASS (sm_100) =====

	.target	sm_100

	.elftype	@"ET_EXEC"


//--------------------- .note.nv.tkinfo           --------------------------
	.section	.note.nv.tkinfo,"",@"SHT_NOTE"
	.sectionflags	@"SHF_NOTE_NV_TKINFO"
	.tkinfo
        /*0018*/ 	.word	0x00000002
        /*0030*/ 	.string	""
        /*0030*/ 	.string	"ptxas"
        /*0030*/ 	.string	"Cuda compilation tools, release 13.0, V13.0.88"
        /*0030*/ 	.string	"Build cuda_13.0.r13.0/compiler.36424714_0"
        /*0030*/ 	.string	"-arch sm_100 -m 64 "



//--------------------- .note.nv.cuinfo           --------------------------
	.section	.note.nv.cuinfo,"",@"SHT_NOTE"
	.sectionflags	@"SHF_NOTE_NV_CUINFO"
        /*0018*/ 	.short	0x0002
        /*001a*/ 	.short	0x0064
        /*001c*/ 	.short	0x0082
	.zero		2


//--------------------- .nv.info                  --------------------------
	.section	.nv.info,"",@"SHT_CUDA_INFO"
	.align	4


	//----- nvinfo : EIATTR_REGCOUNT
	.align		4
        /*0000*/ 	.byte	0x04, 0x2f
        /*0002*/ 	.short	(.L_2 - .L_1)
	.align		4
.L_1:
        /*0004*/ 	.word	index@(_Z14print_from_gpuv)
        /*0008*/ 	.word	0x00000018


	//----- nvinfo : EIATTR_FRAME_SIZE
	.align		4
.L_2:
        /*000c*/ 	.byte	0x04, 0x11
        /*000e*/ 	.short	(.L_4 - .L_3)
	.align		4
.L_3:
        /*0010*/ 	.word	index@(_Z14print_from_gpuv)
        /*0014*/ 	.word	0x00000010


	//----- nvinfo : EIATTR_MIN_STACK_SIZE
	.align		4
.L_4:
        /*0018*/ 	.byte	0x04, 0x12
        /*001a*/ 	.short	(.L_6 - .L_5)
	.align		4
.L_5:
        /*001c*/ 	.word	index@(_Z14print_from_gpuv)
        /*0020*/ 	.word	0x00000010
.L_6:


//--------------------- .nv.compat                --------------------------
	.section	.nv.compat,"",@"SHT_CUDA_COMPAT_INFO"
	.align	4
        /*0000*/ 	.byte	0x02, 0x09, 0x00, 0x00, 0x02, 0x02, 0x01, 0x00, 0x02, 0x05, 0x05, 0x00, 0x03, 0x07, 0x01, 0x01
        /*0010*/ 	.byte	0x02, 0x03, 0x00, 0x00, 0x02, 0x06, 0x01, 0x00, 0x04, 0x0b, 0x08, 0x00, 0x09, 0x00, 0x00, 0x00
        /*0020*/ 	.byte	0x00, 0x00, 0x00, 0x00


//--------------------- .nv.info._Z14print_from_gpuv --------------------------
	.section	.nv.info._Z14print_from_gpuv,"",@"SHT_CUDA_INFO"
	.sectionflags	@""
	.align	4


	//----- nvinfo : EIATTR_CUDA_API_VERSION
	.align		4
        /*0000*/ 	.byte	0x04, 0x37
        /*0002*/ 	.short	(.L_8 - .L_7)
.L_7:
        /*0004*/ 	.word	0x00000082


	//----- nvinfo : EIATTR_SPARSE_MMA_MASK
	.align		4
.L_8:
        /*0008*/ 	.byte	0x03, 0x50
        /*000a*/ 	.short	0x0000


	//----- nvinfo : EIATTR_MAXREG_COUNT
	.align		4
        /*000c*/ 	.byte	0x03, 0x1b
        /*000e*/ 	.short	0x00ff


	//----- nvinfo : EIATTR_EXTERNS
	.align		4
        /*0010*/ 	.byte	0x04, 0x0f
        /*0012*/ 	.short	(.L_10 - .L_9)


	//   ....[0]....
	.align		4
.L_9:
        /*0014*/ 	.word	index@(vprintf)


	//----- nvinfo : EIATTR_MERCURY_ISA_VERSION
	.align		4
.L_10:
        /*0018*/ 	.byte	0x03, 0x5f
        /*001a*/ 	.short	0x0101


	//----- nvinfo : EIATTR_VRC_CTA_INIT_COUNT
	.align		4
        /*001c*/ 	.byte	0x02, 0x4a
	.zero		1
	.zero		1


	//----- nvinfo : EIATTR_SYSCALL_OFFSETS
	.align		4
        /*0020*/ 	.byte	0x04, 0x46
        /*0022*/ 	.short	(.L_12 - .L_11)


	//   ....[0]....
.L_11:
        /*0024*/ 	.word	0x00000110


	//----- nvinfo : EIATTR_EXIT_INSTR_OFFSETS
	.align		4
.L_12:
        /*0028*/ 	.byte	0x04, 0x1c
        /*002a*/ 	.short	(.L_14 - .L_13)


	//   ....[0]....
.L_13:
        /*002c*/ 	.word	0x00000120


	//----- nvinfo : EIATTR_SW_WAR
	.align		4
.L_14:
        /*0030*/ 	.byte	0x04, 0x36
        /*0032*/ 	.short	(.L_16 - .L_15)
.L_15:
        /*0034*/ 	.word	0x00000008
.L_16:


//--------------------- .nv.callgraph             --------------------------
	.section	.nv.callgraph,"",@"SHT_CUDA_CALLGRAPH"
	.align	4
	.sectionentsize	8
	.align		4
        /*0000*/ 	.word	0x00000000
	.align		4
        /*0004*/ 	.word	0xffffffff
	.align		4
        /*0008*/ 	.word	index@(_Z14print_from_gpuv)
	.align		4
        /*000c*/ 	.word	index@(vprintf)
	.align		4
        /*0010*/ 	.word	0x00000000
	.align		4
        /*0014*/ 	.word	0xfffffffe
	.align		4
        /*0018*/ 	.word	0x00000000
	.align		4
        /*001c*/ 	.word	0xfffffffd
	.align		4
        /*0020*/ 	.word	0x00000000
	.align		4
        /*0024*/ 	.word	0xfffffffc


//--------------------- .nv.constant4             --------------------------
	.section	.nv.constant4,"a",@progbits
	.align	8
	.align		8
.nv.constant4:
        /*0000*/ 	.dword	vprintf
	.align		8
        /*0008*/ 	.dword	$str


//--------------------- .text._Z14print_from_gpuv --------------------------
	.section	.text._Z14print_from_gpuv,"ax",@progbits
	.align	128
        .global         _Z14print_from_gpuv
        .type           _Z14print_from_gpuv,@function
        .size           _Z14print_from_gpuv,(.L_x_2 - _Z14print_from_gpuv)
        .other          _Z14print_from_gpuv,@"STO_CUDA_ENTRY STV_DEFAULT"
_Z14print_from_gpuv:
.text._Z14print_from_gpuv:
[----:B------:R-:W0:Y:S01]  /*0000*/  LDC R1, c[0x0][0x37c] ;  /* 0x0000df00ff017b82 */ /* 0x000e220000000800 */
[----:B------:R-:W1:Y:S01]  /*0010*/  S2R R9, SR_CTAID.X ;  /* 0x0000000000097919 */ /* 0x000e620000002500 */
[----:B------:R-:W2:Y:S06]  /*0020*/  LDCU UR5, c[0x0][0x2fc] ;  /* 0x00005f80ff0577ac */ /* 0x000eac0008000800 */
[----:B------:R-:W1:Y:S01]  /*0030*/  LDC R10, c[0x0][0x360] ;  /* 0x0000d800ff0a7b82 */ /* 0x000e620000000800 */
[----:B0-----:R-:W-:Y:S01]  /*0040*/  VIADD R1, R1, 0xfffffff0 ;  /* 0xfffffff001017836 */ /* 0x001fe20000000000 */
[----:B------:R-:W1:Y:S01]  /*0050*/  S2R R11, SR_TID.X ;  /* 0x00000000000b7919 */ /* 0x000e620000002100 */
[----:B------:R-:W-:Y:S01]  /*0060*/  MOV R0, 0x0 ;  /* 0x0000000000007802 */ /* 0x000fe20000000f00 */
[----:B------:R-:W0:Y:S04]  /*0070*/  LDCU UR4, c[0x0][0x2f8] ;  /* 0x00005f00ff0477ac */ /* 0x000e280008000800 */
[----:B------:R3:W4:Y:S01]  /*0080*/  LDC.64 R2, c[0x4][R0] ;  /* 0x0100000000027b82 */ /* 0x0007220000000a00 */
[----:B------:R-:W5:Y:S01]  /*0090*/  LDCU.64 UR6, c[0x4][0x8] ;  /* 0x01000100ff0677ac */ /* 0x000f620008000a00 */
[----:B0-----:R-:W-:Y:S01]  /*00a0*/  IADD3 R6, P0, PT, R1, UR4, RZ ;  /* 0x0000000401067c10 */ /* 0x001fe2000ff1e0ff */
[----:B-----5:R-:W-:Y:S01]  /*00b0*/  IMAD.U32 R4, RZ, RZ, UR6 ;  /* 0x00000006ff047e24 */ /* 0x020fe2000f8e00ff */
[----:B------:R-:W-:-:S03]  /*00c0*/  MOV R5, UR7 ;  /* 0x0000000700057c02 */ /* 0x000fc60008000f00 */
[----:B--2---:R-:W-:Y:S02]  /*00d0*/  IMAD.X R7, RZ, RZ, UR5, P0 ;  /* 0x00000005ff077e24 */ /* 0x004fe400080e06ff */
[----:B-1----:R-:W-:-:S05]  /*00e0*/  IMAD R8, R9, R10, R11 ;  /* 0x0000000a09087224 */ /* 0x002fca00078e020b */
[----:B------:R3:W-:Y:S02]  /*00f0*/  STL.128 [R1], R8 ;  /* 0x0000000801007387 */ /* 0x0007e40000100c00 */
[----:B------:R-:W-:-:S07]  /*0100*/  LEPC R20, `(.L_x_0) ;  /* 0x000000001014794e */ /* 0x000fce0000000000 */
[----:B---34-:R-:W-:Y:S05]  /*0110*/  CALL.ABS.NOINC R2 ;  /* 0x0000000002007343 */ /* 0x018fea0003c00000 */
.L_x_0:
[----:B------:R-:W-:Y:S05]  /*0120*/  EXIT ;  /* 0x000000000000794d */ /* 0x000fea0003800000 */
.L_x_1:
[----:B------:R-:W-:-:S00]  /*0130*/  BRA `(.L_x_1) ;  /* 0xfffffffc00fc7947 */ /* 0x000fc0000383ffff */
[----:B------:R-:W-:-:S00]  /*0140*/  NOP ;  /* 0x0000000000007918 */ /* 0x000fc00000000000 */
        /* <DEDUP_REMOVED lines=11> */
.L_x_2:


//--------------------- .nv.global.init           --------------------------
	.section	.nv.global.init,"aw",@progbits
.nv.global.init:
	.type		$str,@object
	.size		$str,(.L_0 - $str)
$str:
        /*0000*/ 	.byte	0x48, 0x65, 0x6c, 0x6c, 0x6f, 0x20, 0x66, 0x72, 0x6f, 0x6d, 0x20, 0x64, 0x65, 0x76, 0x69, 0x63
        /*0010*/ 	.byte	0x65, 0x21, 0x20, 0x4d, 0x79, 0x20, 0x74, 0x68, 0x72, 0x65, 0x61, 0x64, 0x49, 0x64, 0x20, 0x3d
        /*0020*/ 	.byte	0x20, 0x62, 0x6c, 0x6f, 0x63, 0x6b, 0x49, 0x64, 0x78, 0x2e, 0x78, 0x20, 0x2a, 0x62, 0x6c, 0x6f
        /*0030*/ 	.byte	0x63, 0x6b, 0x44, 0x69, 0x6d, 0x2e, 0x78, 0x20, 0x2b, 0x20, 0x74, 0x68, 0x72, 0x65, 0x61, 0x64
        /*0040*/ 	.byte	0x49, 0x64, 0x78, 0x2e, 0x78, 0x20, 0x3c, 0x3d, 0x3e, 0x20, 0x25, 0x64, 0x20, 0x3d, 0x20, 0x25
        /*0050*/ 	.byte	0x64, 0x20, 0x2a, 0x20, 0x25, 0x64, 0x20, 0x2b, 0x20, 0x25, 0x64, 0x20, 0x0a, 0x00
.L_0:


//--------------------- .nv.shared.reserved.0     --------------------------
	.section	.nv.shared.reserved.0,"aw",@nobits
	.weak		__nv_reservedSMEM_offset_0_alias
	.size		__nv_reservedSMEM_offset_0_alias, 0, 64
	.other		__nv_reservedSMEM_offset_0_alias,@"STO_CUDA_RESERVED_SHARED STV_DEFAULT"
__nv_reservedSMEM_offset_0_alias:
	.zero		0
	.zero		64


//--------------------- .nv.constant0._Z14print_from_gpuv --------------------------
	.section	.nv.constant0._Z14print_from_gpuv,"a",@progbits
	.sectionflags	@""
	.align	4
.nv.constant0._Z14print_from_gpuv:
	.zero		896


//--------------------- SYMBOLS --------------------------

	.type		.nv.reservedSmem.offset0,@object
	.size		.nv.reservedSmem.offset0,0x4
	.type		vprintf,@function
